	.headerflags	@"EF_CUDA_TEXMODE_UNIFIED EF_CUDA_64BIT_ADDRESS EF_CUDA_ACCELERATORS EF_CUDA_SM90 EF_CUDA_VIRTUAL_SM(EF_CUDA_SM90)"
	.elftype	@"ET_EXEC"


//--------------------- .nv.info                  --------------------------
	.section	.nv.info,"",@"SHT_CUDA_INFO"
	.align	4


	//----- nvinfo : EIATTR_REGCOUNT
	.align		4
        /*0000*/ 	.byte	0x04, 0x2f
        /*0002*/ 	.short	(.L_1 - .L_0)
	.align		4
.L_0:
        /*0004*/ 	.word	index@(triton_poi_fused_convolution_mul_sigmoid_silu_31)
        /*0008*/ 	.word	0x00000014


	//----- nvinfo : EIATTR_MIN_STACK_SIZE
	.align		4
.L_1:
        /*000c*/ 	.byte	0x04, 0x12
        /*000e*/ 	.short	(.L_3 - .L_2)
	.align		4
.L_2:
        /*0010*/ 	.word	index@(triton_poi_fused_convolution_mul_sigmoid_silu_31)
        /*0014*/ 	.word	0x00000000


	//----- nvinfo : EIATTR_FRAME_SIZE
	.align		4
.L_3:
        /*0018*/ 	.byte	0x04, 0x11
        /*001a*/ 	.short	(.L_5 - .L_4)
	.align		4
.L_4:
        /*001c*/ 	.word	index@(triton_poi_fused_convolution_mul_sigmoid_silu_31)
        /*0020*/ 	.word	0x00000000


	//----- nvinfo : EIATTR_MIN_STACK_SIZE
	.align		4
.L_5:
        /*0024*/ 	.byte	0x04, 0x12
        /*0026*/ 	.short	(.L_7 - .L_6)
	.align		4
.L_6:
        /*0028*/ 	.word	index@(triton_poi_fused_convolution_mul_sigmoid_silu_31)
        /*002c*/ 	.word	0x00000000
.L_7:


//--------------------- .nv.info.triton_poi_fused_convolution_mul_sigmoid_silu_31 --------------------------
	.section	.nv.info.triton_poi_fused_convolution_mul_sigmoid_silu_31,"",@"SHT_CUDA_INFO"
	.sectionflags	@""
	.align	4


	//----- nvinfo : EIATTR_CUDA_API_VERSION
	.align		4
        /*0000*/ 	.byte	0x04, 0x37
        /*0002*/ 	.short	(.L_9 - .L_8)
.L_8:
        /*0004*/ 	.word	0x0000007c


	//----- nvinfo : EIATTR_KPARAM_INFO
	.align		4
.L_9:
        /*0008*/ 	.byte	0x04, 0x17
        /*000a*/ 	.short	(.L_11 - .L_10)
.L_10:
        /*000c*/ 	.word	0x00000000
        /*0010*/ 	.short	0x0003
        /*0012*/ 	.short	0x0018
        /*0014*/ 	.byte	0x00, 0xf0, 0x11, 0x00


	//----- nvinfo : EIATTR_KPARAM_INFO
	.align		4
.L_11:
        /*0018*/ 	.byte	0x04, 0x17
        /*001a*/ 	.short	(.L_13 - .L_12)
.L_12:
        /*001c*/ 	.word	0x00000000
        /*0020*/ 	.short	0x0002
        /*0022*/ 	.short	0x0010
        /*0024*/ 	.byte	0x00, 0xf4, 0x21, 0x00


	//----- nvinfo : EIATTR_KPARAM_INFO
	.align		4
.L_13:
        /*0028*/ 	.byte	0x04, 0x17
        /*002a*/ 	.short	(.L_15 - .L_14)
.L_14:
        /*002c*/ 	.word	0x00000000
        /*0030*/ 	.short	0x0001
        /*0032*/ 	.short	0x0008
        /*0034*/ 	.byte	0x00, 0xf4, 0x21, 0x00


	//----- nvinfo : EIATTR_KPARAM_INFO
	.align		4
.L_15:
        /*0038*/ 	.byte	0x04, 0x17
        /*003a*/ 	.short	(.L_17 - .L_16)
.L_16:
        /*003c*/ 	.word	0x00000000
        /*0040*/ 	.short	0x0000
        /*0042*/ 	.short	0x0000
        /*0044*/ 	.byte	0x00, 0xf4, 0x21, 0x00


	//----- nvinfo : EIATTR_SPARSE_MMA_MASK
	.align		4
.L_17:
        /*0048*/ 	.byte	0x03, 0x50
        /*004a*/ 	.short	0x0000


	//----- nvinfo : EIATTR_MAXREG_COUNT
	.align		4
        /*004c*/ 	.byte	0x03, 0x1b
        /*004e*/ 	.short	0x00ff


	//----- nvinfo : EIATTR_EXIT_INSTR_OFFSETS
	.align		4
        /*0050*/ 	.byte	0x04, 0x1c
        /*0052*/ 	.short	(.L_19 - .L_18)


	//   ....[0]....
.L_18:
        /*0054*/ 	.word	0x00000510


	//   ....[1]....
        /*0058*/ 	.word	0x00000530


	//----- nvinfo : EIATTR_REQNTID
	.align		4
.L_19:
        /*005c*/ 	.byte	0x04, 0x10
        /*005e*/ 	.short	(.L_21 - .L_20)
.L_20:
        /*0060*/ 	.word	0x00000080
        /*0064*/ 	.word	0x00000001
        /*0068*/ 	.word	0x00000001


	//----- nvinfo : EIATTR_CBANK_PARAM_SIZE
	.align		4
.L_21:
        /*006c*/ 	.byte	0x03, 0x19
        /*006e*/ 	.short	0x001c


	//----- nvinfo : EIATTR_PARAM_CBANK
	.align		4
        /*0070*/ 	.byte	0x04, 0x0a
        /*0072*/ 	.short	(.L_23 - .L_22)
	.align		4
.L_22:
        /*0074*/ 	.word	index@(.nv.constant0.triton_poi_fused_convolution_mul_sigmoid_silu_31)
        /*0078*/ 	.short	0x0210
        /*007a*/ 	.short	0x001c


	//----- nvinfo : EIATTR_SW_WAR
	.align		4
.L_23:
        /*007c*/ 	.byte	0x04, 0x36
        /*007e*/ 	.short	(.L_25 - .L_24)
.L_24:
        /*0080*/ 	.word	0x00000008
.L_25:


//--------------------- .nv.callgraph             --------------------------
	.section	.nv.callgraph,"",@"SHT_CUDA_CALLGRAPH"
	.align	4
	.sectionentsize	8
	.align		4
        /*0000*/ 	.word	0x00000000
	.align		4
        /*0004*/ 	.word	0xffffffff
	.align		4
        /*0008*/ 	.word	0x00000000
	.align		4
        /*000c*/ 	.word	0xfffffffe
	.align		4
        /*0010*/ 	.word	0x00000000
	.align		4
        /*0014*/ 	.word	0xfffffffd
	.align		4
        /*0018*/ 	.word	0x00000000
	.align		4
        /*001c*/ 	.word	0xfffffffc


//--------------------- .text.triton_poi_fused_convolution_mul_sigmoid_silu_31 --------------------------
	.section	.text.triton_poi_fused_convolution_mul_sigmoid_silu_31,"ax",@progbits
	.align	128
        .global         triton_poi_fused_convolution_mul_sigmoid_silu_31
        .type           triton_poi_fused_convolution_mul_sigmoid_silu_31,@function
        .size           triton_poi_fused_convolution_mul_sigmoid_silu_31,(.L_x_1 - triton_poi_fused_convolution_mul_sigmoid_silu_31)
        .other          triton_poi_fused_convolution_mul_sigmoid_silu_31,@"STO_CUDA_ENTRY STV_DEFAULT"
triton_poi_fused_convolution_mul_sigmoid_silu_31:
.text.triton_poi_fused_convolution_mul_sigmoid_silu_31:
[----:B------:R-:W0:Y:S02]  /*0000*/  LDC R1, c[0x0][0x28] ;  /* 0x00000a00ff017b82 */ /* 0x000e240000000800 */
[----:B------:R-:W1:Y:S01]  /*0010*/  S2R R0, SR_TID.X ;  /* 0x0000000000007919 */ /* 0x000e620000002100 */
[----:B------:R-:W2:Y:S01]  /*0020*/  LDC.64 R4, c[0x0][0x218] ;  /* 0x00008600ff047b82 */ /* 0x000ea20000000a00 */
[----:B------:R-:W-:Y:S01]  /*0030*/  HFMA2.MMA R8, -RZ, RZ, 0, 0 ;  /* 0x00000000ff087435 */ /* 0x000fe200000001ff */
[----:B------:R-:W-:Y:S01]  /*0040*/  ULDC.64 UR4, c[0x0][0x208] ;  /* 0x0000820000047ab9 */ /* 0x000fe20000000a00 */
[----:B------:R-:W3:Y:S05]  /*0050*/  S2R R9, SR_CTAID.X ;  /* 0x0000000000097919 */ /* 0x000eea0000002500 */
[----:B------:R-:W4:Y:S08]  /*0060*/  LDC.64 R6, c[0x0][0x210] ;  /* 0x00008400ff067b82 */ /* 0x000f300000000a00 */
[----:B------:R-:W5:Y:S01]  /*0070*/  LDC.64 R10, c[0x0][0x220] ;  /* 0x00008800ff0a7b82 */ /* 0x000f620000000a00 */
[----:B-1----:R-:W-:-:S04]  /*0080*/  SHF.L.U32 R0, R0, 0x1, RZ ;  /* 0x0000000100007819 */ /* 0x002fc800000006ff */
[----:B------:R-:W-:-:S04]  /*0090*/  LOP3.LUT R0, R0, 0xfe, RZ, 0xc0, !PT ;  /* 0x000000fe00007812 */ /* 0x000fc800078ec0ff */
[----:B---3--:R-:W-:-:S04]  /*00a0*/  LEA R9, R9, R0, 0x8 ;  /* 0x0000000009097211 */ /* 0x008fc800078e40ff */
[C---:B------:R-:W-:Y:S01]  /*00b0*/  ISETP.GE.AND P0, PT, R9.reuse, 0xf00, PT ;  /* 0x00000f000900780c */ /* 0x040fe20003f06270 */
[----:B------:R-:W-:-:S04]  /*00c0*/  IMAD.HI R0, R9, -0x77777777, R8 ;  /* 0x8888888909007827 */ /* 0x000fc800078e0208 */
[----:B--2---:R-:W-:Y:S01]  /*00d0*/  IMAD.WIDE R4, R9, 0x4, R4 ;  /* 0x0000000409047825 */ /* 0x004fe200078e0204 */
[----:B------:R-:W-:-:S04]  /*00e0*/  SHF.R.U32.HI R3, RZ, 0x1f, R0 ;  /* 0x0000001fff037819 */ /* 0x000fc80000011600 */
[----:B------:R-:W-:Y:S02]  /*00f0*/  LEA.HI.SX32 R8, R0, R3, 0x17 ;  /* 0x0000000300087211 */ /* 0x000fe400078fbaff */
[----:B------:R-:W-:-:S03]  /*0100*/  CS2R R2, SRZ ;  /* 0x0000000000027805 */ /* 0x000fc6000001ff00 */
[----:B------:R-:W-:Y:S02]  /*0110*/  IMAD R13, R8, -0x3c0, R9 ;  /* 0xfffffc40080d7824 */ /* 0x000fe400078e0209 */
[----:B----4-:R-:W-:Y:S01]  /*0120*/  IMAD.WIDE R6, R9, 0x4, R6 ;  /* 0x0000000409067825 */ /* 0x010fe200078e0206 */
[----:B------:R-:W2:Y:S01]  /*0130*/  @!P0 LDG.E.64 R2, desc[UR4][R4.64] ;  /* 0x0000000404028981 */ /* 0x000ea2000c1e1b00 */
[----:B------:R-:W-:Y:S02]  /*0140*/  CS2R R8, SRZ ;  /* 0x0000000000087805 */ /* 0x000fe4000001ff00 */
[----:B-----5:R-:W-:Y:S01]  /*0150*/  IMAD.WIDE R10, R13, 0x4, R10 ;  /* 0x000000040d0a7825 */ /* 0x020fe200078e020a */
[----:B------:R-:W-:-:S03]  /*0160*/  CS2R R12, SRZ ;  /* 0x00000000000c7805 */ /* 0x000fc6000001ff00 */
[----:B------:R-:W3:Y:S04]  /*0170*/  @!P0 LDG.E.64 R8, desc[UR4][R6.64] ;  /* 0x0000000406088981 */ /* 0x000ee8000c1e1b00 */
[----:B------:R-:W3:Y:S01]  /*0180*/  @!P0 LDG.E.EL.64 R12, desc[UR4][R10.64] ;  /* 0x000000040a0c8981 */ /* 0x000ee2000c2e1b00 */
[----:B--2---:R-:W-:-:S04]  /*0190*/  FADD R0, RZ, -R2 ;  /* 0x80000002ff007221 */ /* 0x004fc80000000000 */
[----:B------:R-:W-:Y:S01]  /*01a0*/  FMUL R14, R0, 1.4426950216293334961 ;  /* 0x3fb8aa3b000e7820 */ /* 0x000fe20000400000 */
[----:B------:R-:W-:-:S04]  /*01b0*/  FADD R0, RZ, -R3 ;  /* 0x80000003ff007221 */ /* 0x000fc80000000000 */
[----:B------:R-:W-:Y:S01]  /*01c0*/  FMUL R15, R0, 1.4426950216293334961 ;  /* 0x3fb8aa3b000f7820 */ /* 0x000fe20000400000 */
[----:B------:R-:W-:Y:S01]  /*01d0*/  FSETP.GEU.AND P1, PT, R14, -126, PT ;  /* 0xc2fc00000e00780b */ /* 0x000fe20003f2e000 */
[----:B---3--:R-:W-:Y:S01]  /*01e0*/  FADD R8, R12, R8 ;  /* 0x000000080c087221 */ /* 0x008fe20000000000 */
[----:B------:R-:W-:Y:S02]  /*01f0*/  FADD R9, R13, R9 ;  /* 0x000000090d097221 */ /* 0x000fe40000000000 */
[----:B------:R-:W-:Y:S01]  /*0200*/  FSETP.GEU.AND P4, PT, R15, -126, PT ;  /* 0xc2fc00000f00780b */ /* 0x000fe20003f8e000 */
[----:B------:R-:W-:Y:S01]  /*0210*/  FADD R0, RZ, -R8 ;  /* 0x80000008ff007221 */ /* 0x000fe20000000000 */
[----:B------:R-:W-:Y:S01]  /*0220*/  FADD R12, RZ, -R9 ;  /* 0x80000009ff0c7221 */ /* 0x000fe20000000000 */
[----:B------:R1:W-:Y:S02]  /*0230*/  @!P0 STG.E.64 desc[UR4][R6.64], R8 ;  /* 0x0000000806008986 */ /* 0x0003e4000c101b04 */
[----:B------:R-:W-:Y:S01]  /*0240*/  FMUL R0, R0, 1.4426950216293334961 ;  /* 0x3fb8aa3b00007820 */ /* 0x000fe20000400000 */
[----:B------:R-:W-:-:S03]  /*0250*/  FMUL R12, R12, 1.4426950216293334961 ;  /* 0x3fb8aa3b0c0c7820 */ /* 0x000fc60000400000 */
[----:B------:R-:W-:Y:S01]  /*0260*/  @!P1 FMUL R14, R14, 0.5 ;  /* 0x3f0000000e0e9820 */ /* 0x000fe20000400000 */
[----:B------:R-:W-:Y:S02]  /*0270*/  FSETP.GEU.AND P2, PT, R0, -126, PT ;  /* 0xc2fc00000000780b */ /* 0x000fe40003f4e000 */
[----:B------:R-:W-:Y:S01]  /*0280*/  FSETP.GEU.AND P3, PT, R12, -126, PT ;  /* 0xc2fc00000c00780b */ /* 0x000fe20003f6e000 */
[----:B------:R-:W-:Y:S01]  /*0290*/  @!P4 FMUL R15, R15, 0.5 ;  /* 0x3f0000000f0fc820 */ /* 0x000fe20000400000 */
[----:B------:R-:W2:Y:S08]  /*02a0*/  MUFU.EX2 R13, R14 ;  /* 0x0000000e000d7308 */ /* 0x000eb00000000800 */
[----:B------:R-:W3:Y:S01]  /*02b0*/  MUFU.EX2 R16, R15 ;  /* 0x0000000f00107308 */ /* 0x000ee20000000800 */
[----:B------:R-:W-:-:S02]  /*02c0*/  @!P2 FMUL R0, R0, 0.5 ;  /* 0x3f0000000000a820 */ /* 0x000fc40000400000 */
[----:B------:R-:W-:Y:S01]  /*02d0*/  @!P3 FMUL R12, R12, 0.5 ;  /* 0x3f0000000c0cb820 */ /* 0x000fe20000400000 */
[----:B--2---:R-:W-:-:S04]  /*02e0*/  @!P1 FMUL R13, R13, R13 ;  /* 0x0000000d0d0d9220 */ /* 0x004fc80000400000 */
[----:B------:R2:W4:Y:S01]  /*02f0*/  MUFU.EX2 R10, R0 ;  /* 0x00000000000a7308 */ /* 0x0005220000000800 */
[----:B------:R-:W-:Y:S01]  /*0300*/  FADD R13, R13, 1 ;  /* 0x3f8000000d0d7421 */ /* 0x000fe20000000000 */
[----:B---3--:R-:W-:-:S06]  /*0310*/  @!P4 FMUL R16, R16, R16 ;  /* 0x000000101010c220 */ /* 0x008fcc0000400000 */
[----:B------:R-:W3:Y:S01]  /*0320*/  MUFU.EX2 R11, R12 ;  /* 0x0000000c000b7308 */ /* 0x000ee20000000800 */
[----:B------:R-:W-:Y:S01]  /*0330*/  FSETP.GT.AND P1, PT, R13, 8.50705917302346158658e+37, PT ;  /* 0x7e8000000d00780b */ /* 0x000fe20003f24000 */
[----:B------:R-:W-:Y:S01]  /*0340*/  FADD R16, R16, 1 ;  /* 0x3f80000010107421 */ /* 0x000fe20000000000 */
[----:B--2---:R-:W-:Y:S01]  /*0350*/  MOV R0, 0x3e800000 ;  /* 0x3e80000000007802 */ /* 0x004fe20000000f00 */
[----:B----4-:R-:W-:-:S03]  /*0360*/  @!P2 FMUL R10, R10, R10 ;  /* 0x0000000a0a0aa220 */ /* 0x010fc60000400000 */
[----:B------:R-:W-:Y:S02]  /*0370*/  FSETP.GT.AND P2, PT, R16, 8.50705917302346158658e+37, PT ;  /* 0x7e8000001000780b */ /* 0x000fe40003f44000 */
[----:B------:R-:W-:Y:S01]  /*0380*/  FSEL R15, R0, 1, P1 ;  /* 0x3f800000000f7808 */ /* 0x000fe20000800000 */
[----:B------:R-:W-:Y:S01]  /*0390*/  FADD R10, R10, 1 ;  /* 0x3f8000000a0a7421 */ /* 0x000fe20000000000 */
[----:B------:R-:W-:-:S03]  /*03a0*/  FSEL R17, R0, 1, P2 ;  /* 0x3f80000000117808 */ /* 0x000fc60001000000 */
[----:B------:R-:W-:Y:S01]  /*03b0*/  @P1 FMUL R13, R13, 0.25 ;  /* 0x3e8000000d0d1820 */ /* 0x000fe20000400000 */
[----:B---3--:R-:W-:Y:S01]  /*03c0*/  @!P3 FMUL R11, R11, R11 ;  /* 0x0000000b0b0bb220 */ /* 0x008fe20000400000 */
[----:B------:R-:W-:Y:S02]  /*03d0*/  FSETP.GT.AND P3, PT, R10, 8.50705917302346158658e+37, PT ;  /* 0x7e8000000a00780b */ /* 0x000fe40003f64000 */
[----:B------:R2:W3:Y:S01]  /*03e0*/  MUFU.RCP R12, R13 ;  /* 0x0000000d000c7308 */ /* 0x0004e20000001000 */
[----:B------:R-:W-:Y:S01]  /*03f0*/  FADD R11, R11, 1 ;  /* 0x3f8000000b0b7421 */ /* 0x000fe20000000000 */
[----:B------:R-:W-:-:S04]  /*0400*/  @P2 FMUL R16, R16, 0.25 ;  /* 0x3e80000010102820 */ /* 0x000fc80000400000 */
[----:B------:R-:W-:Y:S02]  /*0410*/  FSETP.GT.AND P4, PT, R11, 8.50705917302346158658e+37, PT ;  /* 0x7e8000000b00780b */ /* 0x000fe40003f84000 */
[----:B------:R-:W4:Y:S01]  /*0420*/  MUFU.RCP R16, R16 ;  /* 0x0000001000107308 */ /* 0x000f220000001000 */
[----:B--2---:R-:W-:Y:S02]  /*0430*/  FSEL R13, R0, 1, P3 ;  /* 0x3f800000000d7808 */ /* 0x004fe40001800000 */
[----:B------:R-:W-:Y:S01]  /*0440*/  @P3 FMUL R10, R10, 0.25 ;  /* 0x3e8000000a0a3820 */ /* 0x000fe20000400000 */
[----:B------:R-:W-:Y:S01]  /*0450*/  FSEL R0, R0, 1, P4 ;  /* 0x3f80000000007808 */ /* 0x000fe20002000000 */
[----:B---3--:R-:W-:-:S04]  /*0460*/  FMUL R15, R12, R15 ;  /* 0x0000000f0c0f7220 */ /* 0x008fc80000400000 */
[----:B------:R-:W2:Y:S02]  /*0470*/  MUFU.RCP R10, R10 ;  /* 0x0000000a000a7308 */ /* 0x000ea40000001000 */
[----:B------:R-:W-:Y:S01]  /*0480*/  @P4 FMUL R11, R11, 0.25 ;  /* 0x3e8000000b0b4820 */ /* 0x000fe20000400000 */
[----:B------:R-:W-:Y:S01]  /*0490*/  FMUL R2, R15, R2 ;  /* 0x000000020f027220 */ /* 0x000fe20000400000 */
[----:B----4-:R-:W-:-:S04]  /*04a0*/  FMUL R16, R16, R17 ;  /* 0x0000001110107220 */ /* 0x010fc80000400000 */
[----:B------:R-:W3:Y:S01]  /*04b0*/  MUFU.RCP R11, R11 ;  /* 0x0000000b000b7308 */ /* 0x000ee20000001000 */
[----:B------:R-:W-:Y:S01]  /*04c0*/  FMUL R3, R16, R3 ;  /* 0x0000000310037220 */ /* 0x000fe20000400000 */
[----:B--2---:R-:W-:-:S04]  /*04d0*/  FMUL R13, R10, R13 ;  /* 0x0000000d0a0d7220 */ /* 0x004fc80000400000 */
[----:B------:R-:W-:Y:S01]  /*04e0*/  FMUL R2, R13, R2 ;  /* 0x000000020d027220 */ /* 0x000fe20000400000 */
[----:B---3--:R-:W-:-:S04]  /*04f0*/  FMUL R0, R11, R0 ;  /* 0x000000000b007220 */ /* 0x008fc80000400000 */
[----:B------:R-:W-:Y:S01]  /*0500*/  FMUL R3, R0, R3 ;  /* 0x0000000300037220 */ /* 0x000fe20000400000 */
[----:B-1----:R-:W-:Y:S06]  /*0510*/  @P0 EXIT ;  /* 0x000000000000094d */ /* 0x002fec0003800000 */
[----:B------:R-:W-:Y:S01]  /*0520*/  STG.E.64 desc[UR4][R4.64], R2 ;  /* 0x0000000204007986 */ /* 0x000fe2000c101b04 */
[----:B------:R-:W-:Y:S05]  /*0530*/  EXIT ;  /* 0x000000000000794d */ /* 0x000fea0003800000 */
.L_x_0:
[----:B------:R-:W-:-:S00]  /*0540*/  BRA `(.L_x_0) ;  /* 0xfffffffc00fc7947 */ /* 0x000fc0000383ffff */
[----:B------:R-:W-:-:S00]  /*0550*/  NOP ;  /* 0x0000000000007918 */ /* 0x000fc00000000000 */
        /* <DEDUP_REMOVED lines=10> */
.L_x_1:


//--------------------- .nv.constant0.triton_poi_fused_convolution_mul_sigmoid_silu_31 --------------------------
	.section	.nv.constant0.triton_poi_fused_convolution_mul_sigmoid_silu_31,"a",@progbits
	.sectionflags	@""
	.align	4
.nv.constant0.triton_poi_fused_convolution_mul_sigmoid_silu_31:
	.zero		556
